//
// Generated by NVIDIA NVVM Compiler
//
// Compiler Build ID: CL-36424714
// Cuda compilation tools, release 13.0, V13.0.88
// Based on NVVM 20.0.0
//

.version 9.0
.target sm_100
.address_size 64

	// .globl	_Z14histogramNaivePKhPji
// _ZZ18histogramOptimizedPKhPjiE6s_bins has been demoted

.visible .entry _Z14histogramNaivePKhPji(
	.param .u64 .ptr .align 1 _Z14histogramNaivePKhPji_param_0,
	.param .u64 .ptr .align 1 _Z14histogramNaivePKhPji_param_1,
	.param .u32 _Z14histogramNaivePKhPji_param_2
)
{
	.reg .pred 	%p<2>;
	.reg .b32 	%r<8>;
	.reg .b64 	%rd<9>;

	ld.param.u64 	%rd1, [_Z14histogramNaivePKhPji_param_0];
	ld.param.u64 	%rd2, [_Z14histogramNaivePKhPji_param_1];
	ld.param.u32 	%r2, [_Z14histogramNaivePKhPji_param_2];
	mov.u32 	%r3, %ctaid.x;
	mov.u32 	%r4, %ntid.x;
	mov.u32 	%r5, %tid.x;
	mad.lo.s32 	%r1, %r3, %r4, %r5;
	setp.ge.s32 	%p1, %r1, %r2;
	@%p1 bra 	$L__BB0_2;
	cvta.to.global.u64 	%rd3, %rd1;
	cvta.to.global.u64 	%rd4, %rd2;
	cvt.s64.s32 	%rd5, %r1;
	add.s64 	%rd6, %rd3, %rd5;
	ld.global.u8 	%r6, [%rd6];
	mul.wide.u32 	%rd7, %r6, 4;
	add.s64 	%rd8, %rd4, %rd7;
	atom.global.add.u32 	%r7, [%rd8], 1;
$L__BB0_2:
	ret;

}
	// .globl	_Z18histogramOptimizedPKhPji
.visible .entry _Z18histogramOptimizedPKhPji(
	.param .u64 .ptr .align 1 _Z18histogramOptimizedPKhPji_param_0,
	.param .u64 .ptr .align 1 _Z18histogramOptimizedPKhPji_param_1,
	.param .u32 _Z18histogramOptimizedPKhPji_param_2
)
{
	.reg .pred 	%p<19>;
	.reg .b16 	%rs<2>;
	.reg .b32 	%r<119>;
	.reg .b64 	%rd<21>;
	// demoted variable
	.shared .align 4 .b8 _ZZ18histogramOptimizedPKhPjiE6s_bins[1024];
	ld.param.u64 	%rd6, [_Z18histogramOptimizedPKhPji_param_0];
	ld.param.u64 	%rd7, [_Z18histogramOptimizedPKhPji_param_1];
	ld.param.u32 	%r59, [_Z18histogramOptimizedPKhPji_param_2];
	cvta.to.global.u64 	%rd1, %rd7;
	mov.u32 	%r118, %tid.x;
	setp.gt.u32 	%p1, %r118, 255;
	@%p1 bra 	$L__BB1_7;
	mov.u32 	%r2, %ntid.x;
	add.s32 	%r60, %r118, %r2;
	max.u32 	%r61, %r60, 256;
	setp.lt.u32 	%p2, %r60, 256;
	selp.u32 	%r62, 1, 0, %p2;
	add.s32 	%r63, %r60, %r62;
	sub.s32 	%r64, %r61, %r63;
	div.u32 	%r65, %r64, %r2;
	add.s32 	%r3, %r65, %r62;
	and.b32  	%r66, %r3, 3;
	setp.eq.s32 	%p3, %r66, 3;
	mov.u32 	%r110, %r118;
	@%p3 bra 	$L__BB1_4;
	add.s32 	%r67, %r3, 1;
	and.b32  	%r68, %r67, 3;
	shl.b32 	%r69, %r118, 2;
	mov.u32 	%r70, _ZZ18histogramOptimizedPKhPjiE6s_bins;
	add.s32 	%r107, %r70, %r69;
	shl.b32 	%r5, %r2, 2;
	neg.s32 	%r106, %r68;
	mad.lo.s32 	%r110, %r2, %r68, %r118;
$L__BB1_3:
	.pragma "nounroll";
	mov.b32 	%r71, 0;
	st.shared.u32 	[%r107], %r71;
	add.s32 	%r107, %r107, %r5;
	add.s32 	%r106, %r106, 1;
	setp.ne.s32 	%p4, %r106, 0;
	@%p4 bra 	$L__BB1_3;
$L__BB1_4:
	setp.lt.u32 	%p5, %r3, 3;
	@%p5 bra 	$L__BB1_7;
	shl.b32 	%r13, %r2, 2;
	shl.b32 	%r72, %r110, 2;
	mov.u32 	%r73, _ZZ18histogramOptimizedPKhPjiE6s_bins;
	add.s32 	%r109, %r73, %r72;
	shl.b32 	%r15, %r2, 4;
	shl.b32 	%r16, %r2, 3;
	mul.lo.s32 	%r17, %r2, 12;
$L__BB1_6:
	mov.b32 	%r74, 0;
	st.shared.u32 	[%r109], %r74;
	add.s32 	%r75, %r109, %r13;
	st.shared.u32 	[%r75], %r74;
	add.s32 	%r76, %r109, %r16;
	st.shared.u32 	[%r76], %r74;
	add.s32 	%r77, %r109, %r17;
	st.shared.u32 	[%r77], %r74;
	add.s32 	%r110, %r110, %r13;
	add.s32 	%r109, %r109, %r15;
	setp.lt.u32 	%p6, %r110, 256;
	@%p6 bra 	$L__BB1_6;
$L__BB1_7:
	bar.sync 	0;
	mov.u32 	%r78, %ctaid.x;
	mov.u32 	%r22, %ntid.x;
	mad.lo.s32 	%r23, %r78, %r22, %r118;
	setp.ge.s32 	%p7, %r23, %r59;
	@%p7 bra 	$L__BB1_9;
	cvt.s64.s32 	%rd8, %r23;
	cvta.to.global.u64 	%rd9, %rd6;
	add.s64 	%rd10, %rd9, %rd8;
	ld.global.u8 	%rs1, [%rd10];
	mul.wide.u16 	%r79, %rs1, 4;
	mov.u32 	%r80, _ZZ18histogramOptimizedPKhPjiE6s_bins;
	add.s32 	%r81, %r80, %r79;
	atom.shared.add.u32 	%r82, [%r81], 1;
$L__BB1_9:
	setp.gt.u32 	%p8, %r118, 255;
	bar.sync 	0;
	@%p8 bra 	$L__BB1_26;
	add.s32 	%r83, %r118, %r22;
	max.u32 	%r84, %r83, 256;
	setp.lt.u32 	%p9, %r83, 256;
	selp.u32 	%r85, 1, 0, %p9;
	add.s32 	%r86, %r83, %r85;
	sub.s32 	%r87, %r84, %r86;
	div.u32 	%r88, %r87, %r22;
	add.s32 	%r24, %r88, %r85;
	and.b32  	%r89, %r24, 3;
	setp.eq.s32 	%p10, %r89, 3;
	@%p10 bra 	$L__BB1_15;
	add.s32 	%r90, %r24, 1;
	and.b32  	%r91, %r90, 3;
	mul.wide.u32 	%rd11, %r118, 4;
	add.s64 	%rd20, %rd1, %rd11;
	mul.wide.u32 	%rd3, %r22, 4;
	shl.b32 	%r92, %r118, 2;
	mov.u32 	%r93, _ZZ18histogramOptimizedPKhPjiE6s_bins;
	add.s32 	%r112, %r93, %r92;
	shl.b32 	%r26, %r22, 2;
	neg.s32 	%r111, %r91;
	mad.lo.s32 	%r118, %r22, %r91, %r118;
$L__BB1_12:
	.pragma "nounroll";
	ld.shared.u32 	%r31, [%r112];
	setp.eq.s32 	%p11, %r31, 0;
	@%p11 bra 	$L__BB1_14;
	atom.global.add.u32 	%r94, [%rd20], %r31;
$L__BB1_14:
	add.s64 	%rd20, %rd20, %rd3;
	add.s32 	%r112, %r112, %r26;
	add.s32 	%r111, %r111, 1;
	setp.ne.s32 	%p12, %r111, 0;
	@%p12 bra 	$L__BB1_12;
$L__BB1_15:
	setp.lt.u32 	%p13, %r24, 3;
	@%p13 bra 	$L__BB1_26;
	shl.b32 	%r95, %r22, 1;
	add.s32 	%r117, %r118, %r95;
	shl.b32 	%r36, %r22, 2;
	mad.lo.s32 	%r116, %r22, 3, %r118;
	add.s32 	%r115, %r22, %r118;
	shl.b32 	%r96, %r118, 2;
	mov.u32 	%r97, _ZZ18histogramOptimizedPKhPjiE6s_bins;
	add.s32 	%r114, %r97, %r96;
	shl.b32 	%r40, %r22, 4;
	shl.b32 	%r41, %r22, 3;
	mul.lo.s32 	%r42, %r22, 12;
$L__BB1_17:
	ld.shared.u32 	%r48, [%r114];
	setp.eq.s32 	%p14, %r48, 0;
	@%p14 bra 	$L__BB1_19;
	mul.wide.u32 	%rd12, %r118, 4;
	add.s64 	%rd13, %rd1, %rd12;
	atom.global.add.u32 	%r98, [%rd13], %r48;
$L__BB1_19:
	add.s32 	%r99, %r114, %r36;
	ld.shared.u32 	%r49, [%r99];
	setp.eq.s32 	%p15, %r49, 0;
	@%p15 bra 	$L__BB1_21;
	mul.wide.u32 	%rd14, %r115, 4;
	add.s64 	%rd15, %rd1, %rd14;
	atom.global.add.u32 	%r100, [%rd15], %r49;
$L__BB1_21:
	add.s32 	%r50, %r118, %r22;
	add.s32 	%r101, %r114, %r41;
	ld.shared.u32 	%r51, [%r101];
	setp.eq.s32 	%p16, %r51, 0;
	@%p16 bra 	$L__BB1_23;
	mul.wide.u32 	%rd16, %r117, 4;
	add.s64 	%rd17, %rd1, %rd16;
	atom.global.add.u32 	%r102, [%rd17], %r51;
$L__BB1_23:
	add.s32 	%r52, %r50, %r22;
	add.s32 	%r103, %r114, %r42;
	ld.shared.u32 	%r53, [%r103];
	setp.eq.s32 	%p17, %r53, 0;
	@%p17 bra 	$L__BB1_25;
	mul.wide.u32 	%rd18, %r116, 4;
	add.s64 	%rd19, %rd1, %rd18;
	atom.global.add.u32 	%r104, [%rd19], %r53;
$L__BB1_25:
	add.s32 	%r105, %r52, %r22;
	add.s32 	%r118, %r105, %r22;
	add.s32 	%r117, %r117, %r36;
	add.s32 	%r116, %r116, %r36;
	add.s32 	%r115, %r115, %r36;
	add.s32 	%r114, %r114, %r40;
	setp.lt.u32 	%p18, %r118, 256;
	@%p18 bra 	$L__BB1_17;
$L__BB1_26:
	ret;

}


// ===== COMPILED SASS (sm_100) =====

	.target	sm_100

	.elftype	@"ET_EXEC"


//--------------------- .note.nv.tkinfo           --------------------------
	.section	.note.nv.tkinfo,"",@"SHT_NOTE"
	.sectionflags	@"SHF_NOTE_NV_TKINFO"
	.tkinfo
        /*0018*/ 	.word	0x00000002
        /*0030*/ 	.string	""
        /*0030*/ 	.string	"ptxas"
        /*0030*/ 	.string	"Cuda compilation tools, release 13.0, V13.0.88"
        /*0030*/ 	.string	"Build cuda_13.0.r13.0/compiler.36424714_0"
        /*0030*/ 	.string	"-arch sm_100 -m 64 "



//--------------------- .note.nv.cuinfo           --------------------------
	.section	.note.nv.cuinfo,"",@"SHT_NOTE"
	.sectionflags	@"SHF_NOTE_NV_CUINFO"
        /*0018*/ 	.short	0x0002
        /*001a*/ 	.short	0x0064
        /*001c*/ 	.short	0x0082
	.zero		2


//--------------------- .nv.info                  --------------------------
	.section	.nv.info,"",@"SHT_CUDA_INFO"
	.align	4


	//----- nvinfo : EIATTR_REGCOUNT
	.align		4
        /*0000*/ 	.byte	0x04, 0x2f
        /*0002*/ 	.short	(.L_1 - .L_0)
	.align		4
.L_0:
        /*0004*/ 	.word	index@(_Z14histogramNaivePKhPji)
        /*0008*/ 	.word	0x0000000a


	//----- nvinfo : EIATTR_FRAME_SIZE
	.align		4
.L_1:
        /*000c*/ 	.byte	0x04, 0x11
        /*000e*/ 	.short	(.L_3 - .L_2)
	.align		4
.L_2:
        /*0010*/ 	.word	index@(_Z14histogramNaivePKhPji)
        /*0014*/ 	.word	0x00000000


	//----- nvinfo : EIATTR_REGCOUNT
	.align		4
.L_3:
        /*0018*/ 	.byte	0x04, 0x2f
        /*001a*/ 	.short	(.L_5 - .L_4)
	.align		4
.L_4:
        /*001c*/ 	.word	index@(_Z18histogramOptimizedPKhPji)
        /*0020*/ 	.word	0x00000014


	//----- nvinfo : EIATTR_FRAME_SIZE
	.align		4
.L_5:
        /*0024*/ 	.byte	0x04, 0x11
        /*0026*/ 	.short	(.L_7 - .L_6)
	.align		4
.L_6:
        /*0028*/ 	.word	index@(_Z18histogramOptimizedPKhPji)
        /*002c*/ 	.word	0x00000000


	//----- nvinfo : EIATTR_MIN_STACK_SIZE
	.align		4
.L_7:
        /*0030*/ 	.byte	0x04, 0x12
        /*0032*/ 	.short	(.L_9 - .L_8)
	.align		4
.L_8:
        /*0034*/ 	.word	index@(_Z18histogramOptimizedPKhPji)
        /*0038*/ 	.word	0x00000000


	//----- nvinfo : EIATTR_MIN_STACK_SIZE
	.align		4
.L_9:
        /*003c*/ 	.byte	0x04, 0x12
        /*003e*/ 	.short	(.L_11 - .L_10)
	.align		4
.L_10:
        /*0040*/ 	.word	index@(_Z14histogramNaivePKhPji)
        /*0044*/ 	.word	0x00000000
.L_11:


//--------------------- .nv.compat                --------------------------
	.section	.nv.compat,"",@"SHT_CUDA_COMPAT_INFO"
	.align	4
        /*0000*/ 	.byte	0x02, 0x09, 0x00, 0x00, 0x02, 0x02, 0x01, 0x00, 0x02, 0x05, 0x05, 0x00, 0x03, 0x07, 0x01, 0x01
        /*0010*/ 	.byte	0x02, 0x03, 0x00, 0x00, 0x02, 0x06, 0x01, 0x00, 0x04, 0x0b, 0x08, 0x00, 0x09, 0x00, 0x00, 0x00
        /*0020*/ 	.byte	0x00, 0x00, 0x00, 0x00


//--------------------- .nv.info._Z18histogramOptimizedPKhPji --------------------------
	.section	.nv.info._Z18histogramOptimizedPKhPji,"",@"SHT_CUDA_INFO"
	.sectionflags	@""
	.align	4


	//----- nvinfo : EIATTR_CUDA_API_VERSION
	.align		4
        /*0000*/ 	.byte	0x04, 0x37
        /*0002*/ 	.short	(.L_13 - .L_12)
.L_12:
        /*0004*/ 	.word	0x00000082


	//----- nvinfo : EIATTR_KPARAM_INFO
	.align		4
.L_13:
        /*0008*/ 	.byte	0x04, 0x17
        /*000a*/ 	.short	(.L_15 - .L_14)
.L_14:
        /*000c*/ 	.word	0x00000000
        /*0010*/ 	.short	0x0002
        /*0012*/ 	.short	0x0010
        /*0014*/ 	.byte	0x00, 0xf0, 0x11, 0x00


	//----- nvinfo : EIATTR_KPARAM_INFO
	.align		4
.L_15:
        /*0018*/ 	.byte	0x04, 0x17
        /*001a*/ 	.short	(.L_17 - .L_16)
.L_16:
        /*001c*/ 	.word	0x00000000
        /*0020*/ 	.short	0x0001
        /*0022*/ 	.short	0x0008
        /*0024*/ 	.byte	0x00, 0xf5, 0x21, 0x00


	//----- nvinfo : EIATTR_KPARAM_INFO
	.align		4
.L_17:
        /*0028*/ 	.byte	0x04, 0x17
        /*002a*/ 	.short	(.L_19 - .L_18)
.L_18:
        /*002c*/ 	.word	0x00000000
        /*0030*/ 	.short	0x0000
        /*0032*/ 	.short	0x0000
        /*0034*/ 	.byte	0x00, 0xf5, 0x21, 0x00


	//----- nvinfo : EIATTR_SPARSE_MMA_MASK
	.align		4
.L_19:
        /*0038*/ 	.byte	0x03, 0x50
        /*003a*/ 	.short	0x0000


	//----- nvinfo : EIATTR_MAXREG_COUNT
	.align		4
        /*003c*/ 	.byte	0x03, 0x1b
        /*003e*/ 	.short	0x00ff


	//----- nvinfo : EIATTR_NUM_BARRIERS
	.align		4
        /*0040*/ 	.byte	0x02, 0x4c
        /*0042*/ 	.byte	0x01
	.zero		1


	//----- nvinfo : EIATTR_MERCURY_ISA_VERSION
	.align		4
        /*0044*/ 	.byte	0x03, 0x5f
        /*0046*/ 	.short	0x0101


	//----- nvinfo : EIATTR_VRC_CTA_INIT_COUNT
	.align		4
        /*0048*/ 	.byte	0x02, 0x4a
	.zero		1
	.zero		1


	//----- nvinfo : EIATTR_EXIT_INSTR_OFFSETS
	.align		4
        /*004c*/ 	.byte	0x04, 0x1c
        /*004e*/ 	.short	(.L_21 - .L_20)


	//   ....[0]....
.L_20:
        /*0050*/ 	.word	0x00000580


	//   ....[1]....
        /*0054*/ 	.word	0x000008c0


	//   ....[2]....
        /*0058*/ 	.word	0x00000bc0


	//----- nvinfo : EIATTR_CRS_STACK_SIZE
	.align		4
.L_21:
        /*005c*/ 	.byte	0x04, 0x1e
        /*005e*/ 	.short	(.L_23 - .L_22)
.L_22:
        /*0060*/ 	.word	0x00000000


	//----- nvinfo : EIATTR_CBANK_PARAM_SIZE
	.align		4
.L_23:
        /*0064*/ 	.byte	0x03, 0x19
        /*0066*/ 	.short	0x0014


	//----- nvinfo : EIATTR_PARAM_CBANK
	.align		4
        /*0068*/ 	.byte	0x04, 0x0a
        /*006a*/ 	.short	(.L_25 - .L_24)
	.align		4
.L_24:
        /*006c*/ 	.word	index@(.nv.constant0._Z18histogramOptimizedPKhPji)
        /*0070*/ 	.short	0x0380
        /*0072*/ 	.short	0x0014


	//----- nvinfo : EIATTR_SW_WAR
	.align		4
.L_25:
        /*0074*/ 	.byte	0x04, 0x36
        /*0076*/ 	.short	(.L_27 - .L_26)
.L_26:
        /*0078*/ 	.word	0x00000008
.L_27:


//--------------------- .nv.info._Z14histogramNaivePKhPji --------------------------
	.section	.nv.info._Z14histogramNaivePKhPji,"",@"SHT_CUDA_INFO"
	.sectionflags	@""
	.align	4


	//----- nvinfo : EIATTR_CUDA_API_VERSION
	.align		4
        /*0000*/ 	.byte	0x04, 0x37
        /*0002*/ 	.short	(.L_29 - .L_28)
.L_28:
        /*0004*/ 	.word	0x00000082


	//----- nvinfo : EIATTR_KPARAM_INFO
	.align		4
.L_29:
        /*0008*/ 	.byte	0x04, 0x17
        /*000a*/ 	.short	(.L_31 - .L_30)
.L_30:
        /*000c*/ 	.word	0x00000000
        /*0010*/ 	.short	0x0002
        /*0012*/ 	.short	0x0010
        /*0014*/ 	.byte	0x00, 0xf0, 0x11, 0x00


	//----- nvinfo : EIATTR_KPARAM_INFO
	.align		4
.L_31:
        /*0018*/ 	.byte	0x04, 0x17
        /*001a*/ 	.short	(.L_33 - .L_32)
.L_32:
        /*001c*/ 	.word	0x00000000
        /*0020*/ 	.short	0x0001
        /*0022*/ 	.short	0x0008
        /*0024*/ 	.byte	0x00, 0xf5, 0x21, 0x00


	//----- nvinfo : EIATTR_KPARAM_INFO
	.align		4
.L_33:
        /*0028*/ 	.byte	0x04, 0x17
        /*002a*/ 	.short	(.L_35 - .L_34)
.L_34:
        /*002c*/ 	.word	0x00000000
        /*0030*/ 	.short	0x0000
        /*0032*/ 	.short	0x0000
        /*0034*/ 	.byte	0x00, 0xf5, 0x21, 0x00


	//----- nvinfo : EIATTR_SPARSE_MMA_MASK
	.align		4
.L_35:
        /*0038*/ 	.byte	0x03, 0x50
        /*003a*/ 	.short	0x0000


	//----- nvinfo : EIATTR_MAXREG_COUNT
	.align		4
        /*003c*/ 	.byte	0x03, 0x1b
        /*003e*/ 	.short	0x00ff


	//----- nvinfo : EIATTR_MERCURY_ISA_VERSION
	.align		4
        /*0040*/ 	.byte	0x03, 0x5f
        /*0042*/ 	.short	0x0101


	//----- nvinfo : EIATTR_VRC_CTA_INIT_COUNT
	.align		4
        /*0044*/ 	.byte	0x02, 0x4a
	.zero		1
	.zero		1


	//----- nvinfo : EIATTR_EXIT_INSTR_OFFSETS
	.align		4
        /*0048*/ 	.byte	0x04, 0x1c
        /*004a*/ 	.short	(.L_37 - .L_36)


	//   ....[0]....
.L_36:
        /*004c*/ 	.word	0x00000070


	//   ....[1]....
        /*0050*/ 	.word	0x00000110


	//----- nvinfo : EIATTR_CBANK_PARAM_SIZE
	.align		4
.L_37:
        /*0054*/ 	.byte	0x03, 0x19
        /*0056*/ 	.short	0x0014


	//----- nvinfo : EIATTR_PARAM_CBANK
	.align		4
        /*0058*/ 	.byte	0x04, 0x0a
        /*005a*/ 	.short	(.L_39 - .L_38)
	.align		4
.L_38:
        /*005c*/ 	.word	index@(.nv.constant0._Z14histogramNaivePKhPji)
        /*0060*/ 	.short	0x0380
        /*0062*/ 	.short	0x0014


	//----- nvinfo : EIATTR_SW_WAR
	.align		4
.L_39:
        /*0064*/ 	.byte	0x04, 0x36
        /*0066*/ 	.short	(.L_41 - .L_40)
.L_40:
        /*0068*/ 	.word	0x00000008
.L_41:


//--------------------- .nv.callgraph             --------------------------
	.section	.nv.callgraph,"",@"SHT_CUDA_CALLGRAPH"
	.align	4
	.sectionentsize	8
	.align		4
        /*0000*/ 	.word	0x00000000
	.align		4
        /*0004*/ 	.word	0xffffffff
	.align		4
        /*0008*/ 	.word	0x00000000
	.align		4
        /*000c*/ 	.word	0xfffffffe
	.align		4
        /*0010*/ 	.word	0x00000000
	.align		4
        /*0014*/ 	.word	0xfffffffd
	.align		4
        /*0018*/ 	.word	0x00000000
	.align		4
        /*001c*/ 	.word	0xfffffffc


//--------------------- .text._Z18histogramOptimizedPKhPji --------------------------
	.section	.text._Z18histogramOptimizedPKhPji,"ax",@progbits
	.align	128
        .global         _Z18histogramOptimizedPKhPji
        .type           _Z18histogramOptimizedPKhPji,@function
        .size           _Z18histogramOptimizedPKhPji,(.L_x_24 - _Z18histogramOptimizedPKhPji)
        .other          _Z18histogramOptimizedPKhPji,@"STO_CUDA_ENTRY STV_DEFAULT"
_Z18histogramOptimizedPKhPji:
.text._Z18histogramOptimizedPKhPji:
[----:B------:R-:W-:Y:S01]  /*0000*/  LDC R1, c[0x0][0x37c] ;  /* 0x0000df00ff017b82 */ /* 0x000fe20000000800 */
[----:B------:R-:W0:Y:S01]  /*0010*/  S2R R0, SR_TID.X ;  /* 0x0000000000007919 */ /* 0x000e220000002100 */
[----:B------:R-:W-:Y:S01]  /*0020*/  BSSY.RECONVERGENT B0, `(.L_x_0) ;  /* 0x0000040000007945 */ /* 0x000fe20003800200 */
[----:B0-----:R-:W-:-:S13]  /*0030*/  ISETP.GT.U32.AND P0, PT, R0, 0xff, PT ;  /* 0x000000ff0000780c */ /* 0x001fda0003f04070 */
[----:B------:R-:W-:Y:S05]  /*0040*/  @P0 BRA `(.L_x_1) ;  /* 0x0000000000f40947 */ /* 0x000fea0003800000 */
[----:B------:R-:W0:Y:S01]  /*0050*/  LDC R10, c[0x0][0x360] ;  /* 0x0000d800ff0a7b82 */ /* 0x000e220000000800 */
[----:B------:R-:W-:Y:S01]  /*0060*/  BSSY.RECONVERGENT B1, `(.L_x_2) ;  /* 0x000002b000017945 */ /* 0x000fe20003800200 */
[----:B0-----:R-:W0:Y:S01]  /*0070*/  I2F.U32.RP R7, R10 ;  /* 0x0000000a00077306 */ /* 0x001e220000209000 */
[----:B------:R-:W-:Y:S01]  /*0080*/  IMAD.IADD R4, R0, 0x1, R10 ;  /* 0x0000000100047824 */ /* 0x000fe200078e020a */
[----:B------:R-:W-:-:S04]  /*0090*/  ISETP.NE.U32.AND P2, PT, R10, RZ, PT ;  /* 0x000000ff0a00720c */ /* 0x000fc80003f45070 */
[C---:B------:R-:W-:Y:S02]  /*00a0*/  ISETP.GE.U32.AND P0, PT, R4.reuse, 0x100, PT ;  /* 0x000001000400780c */ /* 0x040fe40003f06070 */
[----:B------:R-:W-:Y:S02]  /*00b0*/  VIMNMX.U32 R5, PT, PT, R4, 0x100, !PT ;  /* 0x0000010004057848 */ /* 0x000fe40007fe0000 */
[----:B------:R-:W-:-:S04]  /*00c0*/  SEL R6, RZ, 0x1, P0 ;  /* 0x00000001ff067807 */ /* 0x000fc80000000000 */
[----:B------:R-:W-:Y:S01]  /*00d0*/  IADD3 R5, PT, PT, R5, -R4, -R6 ;  /* 0x8000000405057210 */ /* 0x000fe20007ffe806 */
[----:B0-----:R-:W0:Y:S02]  /*00e0*/  MUFU.RCP R7, R7 ;  /* 0x0000000700077308 */ /* 0x001e240000001000 */
[----:B0-----:R-:W-:-:S06]  /*00f0*/  VIADD R2, R7, 0xffffffe ;  /* 0x0ffffffe07027836 */ /* 0x001fcc0000000000 */
[----:B------:R0:W1:Y:S02]  /*0100*/  F2I.FTZ.U32.TRUNC.NTZ R3, R2 ;  /* 0x0000000200037305 */ /* 0x000064000021f000 */
[----:B0-----:R-:W-:Y:S02]  /*0110*/  IMAD.MOV.U32 R2, RZ, RZ, RZ ;  /* 0x000000ffff027224 */ /* 0x001fe400078e00ff */
[----:B-1----:R-:W-:-:S04]  /*0120*/  IMAD.MOV R9, RZ, RZ, -R3 ;  /* 0x000000ffff097224 */ /* 0x002fc800078e0a03 */
[----:B------:R-:W-:-:S04]  /*0130*/  IMAD R9, R9, R10, RZ ;  /* 0x0000000a09097224 */ /* 0x000fc800078e02ff */
[----:B------:R-:W-:-:S06]  /*0140*/  IMAD.HI.U32 R8, R3, R9, R2 ;  /* 0x0000000903087227 */ /* 0x000fcc00078e0002 */
[----:B------:R-:W-:-:S05]  /*0150*/  IMAD.HI.U32 R3, R8, R5, RZ ;  /* 0x0000000508037227 */ /* 0x000fca00078e00ff */
[----:B------:R-:W-:-:S05]  /*0160*/  IADD3 R2, PT, PT, -R3, RZ, RZ ;  /* 0x000000ff03027210 */ /* 0x000fca0007ffe1ff */
[----:B------:R-:W-:-:S05]  /*0170*/  IMAD R5, R10, R2, R5 ;  /* 0x000000020a057224 */ /* 0x000fca00078e0205 */
[----:B------:R-:W-:-:S13]  /*0180*/  ISETP.GE.U32.AND P0, PT, R5, R10, PT ;  /* 0x0000000a0500720c */ /* 0x000fda0003f06070 */
[----:B------:R-:W-:Y:S02]  /*0190*/  @P0 IMAD.IADD R5, R5, 0x1, -R10 ;  /* 0x0000000105050824 */ /* 0x000fe400078e0a0a */
[----:B------:R-:W-:-:S03]  /*01a0*/  @P0 VIADD R3, R3, 0x1 ;  /* 0x0000000103030836 */ /* 0x000fc60000000000 */
[----:B------:R-:W-:-:S13]  /*01b0*/  ISETP.GE.U32.AND P1, PT, R5, R10, PT ;  /* 0x0000000a0500720c */ /* 0x000fda0003f26070 */
[----:B------:R-:W-:Y:S01]  /*01c0*/  @P1 VIADD R3, R3, 0x1 ;  /* 0x0000000103031836 */ /* 0x000fe20000000000 */
[----:B------:R-:W-:-:S05]  /*01d0*/  @!P2 LOP3.LUT R3, RZ, R10, RZ, 0x33, !PT ;  /* 0x0000000aff03a212 */ /* 0x000fca00078e33ff */
[----:B------:R-:W-:-:S05]  /*01e0*/  IMAD.IADD R3, R6, 0x1, R3 ;  /* 0x0000000106037824 */ /* 0x000fca00078e0203 */
[C---:B------:R-:W-:Y:S02]  /*01f0*/  LOP3.LUT R2, R3.reuse, 0x3, RZ, 0xc0, !PT ;  /* 0x0000000303027812 */ /* 0x040fe400078ec0ff */
[----:B------:R-:W-:Y:S02]  /*0200*/  ISETP.GE.U32.AND P1, PT, R3, 0x3, PT ;  /* 0x000000030300780c */ /* 0x000fe40003f26070 */
[----:B------:R-:W-:Y:S02]  /*0210*/  ISETP.NE.AND P0, PT, R2, 0x3, PT ;  /* 0x000000030200780c */ /* 0x000fe40003f05270 */
[----:B------:R-:W-:-:S11]  /*0220*/  MOV R2, R0 ;  /* 0x0000000000027202 */ /* 0x000fd60000000f00 */
[----:B------:R-:W-:Y:S05]  /*0230*/  @!P0 BRA `(.L_x_3) ;  /* 0x0000000000348947 */ /* 0x000fea0003800000 */
[----:B------:R-:W0:Y:S01]  /*0240*/  S2UR UR5, SR_CgaCtaId ;  /* 0x00000000000579c3 */ /* 0x000e220000008800 */
[----:B------:R-:W-:Y:S01]  /*0250*/  VIADD R2, R3, 0x1 ;  /* 0x0000000103027836 */ /* 0x000fe20000000000 */
[----:B------:R-:W-:-:S04]  /*0260*/  UMOV UR4, 0x400 ;  /* 0x0000040000047882 */ /* 0x000fc80000000000 */
[----:B------:R-:W-:-:S05]  /*0270*/  LOP3.LUT R3, R2, 0x3, RZ, 0xc0, !PT ;  /* 0x0000000302037812 */ /* 0x000fca00078ec0ff */
[----:B------:R-:W-:Y:S02]  /*0280*/  IMAD R2, R3, R10, R0 ;  /* 0x0000000a03027224 */ /* 0x000fe400078e0200 */
[----:B------:R-:W-:Y:S01]  /*0290*/  IMAD.MOV R4, RZ, RZ, -R3 ;  /* 0x000000ffff047224 */ /* 0x000fe200078e0a03 */
[----:B0-----:R-:W-:-:S06]  /*02a0*/  ULEA UR4, UR5, UR4, 0x18 ;  /* 0x0000000405047291 */ /* 0x001fcc000f8ec0ff */
[----:B------:R-:W-:-:S07]  /*02b0*/  LEA R3, R0, UR4, 0x2 ;  /* 0x0000000400037c11 */ /* 0x000fce000f8e10ff */
.L_x_4:
[----:B------:R-:W-:Y:S01]  /*02c0*/  VIADD R4, R4, 0x1 ;  /* 0x0000000104047836 */ /* 0x000fe20000000000 */
[----:B------:R0:W-:Y:S04]  /*02d0*/  STS [R3], RZ ;  /* 0x000000ff03007388 */ /* 0x0001e80000000800 */
[----:B------:R-:W-:Y:S01]  /*02e0*/  ISETP.NE.AND P0, PT, R4, RZ, PT ;  /* 0x000000ff0400720c */ /* 0x000fe20003f05270 */
[----:B0-----:R-:W-:-:S12]  /*02f0*/  IMAD R3, R10, 0x4, R3 ;  /* 0x000000040a037824 */ /* 0x001fd800078e0203 */
[----:B------:R-:W-:Y:S05]  /*0300*/  @P0 BRA `(.L_x_4) ;  /* 0xfffffffc00ec0947 */ /* 0x000fea000383ffff */
.L_x_3:
[----:B------:R-:W-:Y:S05]  /*0310*/  BSYNC.RECONVERGENT B1 ;  /* 0x0000000000017941 */ /* 0x000fea0003800200 */
.L_x_2:
[----:B------:R-:W-:Y:S05]  /*0320*/  @!P1 BRA `(.L_x_1) ;  /* 0x00000000003c9947 */ /* 0x000fea0003800000 */
[----:B------:R-:W0:Y:S01]  /*0330*/  S2UR UR5, SR_CgaCtaId ;  /* 0x00000000000579c3 */ /* 0x000e220000008800 */
[----:B------:R-:W-:Y:S02]  /*0340*/  UMOV UR4, 0x400 ;  /* 0x0000040000047882 */ /* 0x000fe40000000000 */
[----:B0-----:R-:W-:-:S06]  /*0350*/  ULEA UR4, UR5, UR4, 0x18 ;  /* 0x0000000405047291 */ /* 0x001fcc000f8ec0ff */
[----:B------:R-:W-:-:S07]  /*0360*/  LEA R3, R2, UR4, 0x2 ;  /* 0x0000000402037c11 */ /* 0x000fce000f8e10ff */
.L_x_5:
[C---:B------:R-:W-:Y:S01]  /*0370*/  LEA R4, R10.reuse, R3, 0x2 ;  /* 0x000000030a047211 */ /* 0x040fe200078e10ff */
[C-C-:B------:R-:W-:Y:S01]  /*0380*/  IMAD R5, R10.reuse, 0x8, R3.reuse ;  /* 0x000000080a057824 */ /* 0x140fe200078e0203 */
[----:B------:R0:W-:Y:S01]  /*0390*/  STS [R3], RZ ;  /* 0x000000ff03007388 */ /* 0x0001e20000000800 */
[C-C-:B------:R-:W-:Y:S02]  /*03a0*/  IMAD R6, R10.reuse, 0xc, R3.reuse ;  /* 0x0000000c0a067824 */ /* 0x140fe400078e0203 */
[----:B------:R-:W-:Y:S01]  /*03b0*/  IMAD R2, R10, 0x4, R2 ;  /* 0x000000040a027824 */ /* 0x000fe200078e0202 */
[----:B------:R1:W-:Y:S04]  /*03c0*/  STS [R4], RZ ;  /* 0x000000ff04007388 */ /* 0x0003e80000000800 */
[----:B------:R1:W-:Y:S01]  /*03d0*/  STS [R5], RZ ;  /* 0x000000ff05007388 */ /* 0x0003e20000000800 */
[----:B------:R-:W-:Y:S01]  /*03e0*/  ISETP.GE.U32.AND P0, PT, R2, 0x100, PT ;  /* 0x000001000200780c */ /* 0x000fe20003f06070 */
[----:B0-----:R-:W-:-:S02]  /*03f0*/  IMAD R3, R10, 0x10, R3 ;  /* 0x000000100a037824 */ /* 0x001fc400078e0203 */
[----:B------:R1:W-:Y:S10]  /*0400*/  STS [R6], RZ ;  /* 0x000000ff06007388 */ /* 0x0003f40000000800 */
[----:B-1----:R-:W-:Y:S05]  /*0410*/  @!P0 BRA `(.L_x_5) ;  /* 0xfffffffc00d48947 */ /* 0x002fea000383ffff */
.L_x_1:
[----:B------:R-:W-:Y:S05]  /*0420*/  BSYNC.RECONVERGENT B0 ;  /* 0x0000000000007941 */ /* 0x000fea0003800200 */
.L_x_0:
[----:B------:R-:W0:Y:S01]  /*0430*/  S2UR UR4, SR_CTAID.X ;  /* 0x00000000000479c3 */ /* 0x000e220000002500 */
[----:B------:R-:W1:Y:S01]  /*0440*/  LDCU UR5, c[0x0][0x390] ;  /* 0x00007200ff0577ac */ /* 0x000e620008000800 */
[----:B------:R-:W-:Y:S06]  /*0450*/  BSSY.RECONVERGENT B0, `(.L_x_6) ;  /* 0x0000011000007945 */ /* 0x000fec0003800200 */
[----:B------:R-:W-:Y:S01]  /*0460*/  BAR.SYNC.DEFER_BLOCKING 0x0 ;  /* 0x0000000000007b1d */ /* 0x000fe20000010000 */
[----:B------:R-:W-:-:S07]  /*0470*/  ISETP.GT.U32.AND P1, PT, R0, 0xff, PT ;  /* 0x000000ff0000780c */ /* 0x000fce0003f24070 */
[----:B------:R-:W0:Y:S01]  /*0480*/  LDC R3, c[0x0][0x360] ;  /* 0x0000d800ff037b82 */ /* 0x000e220000000800 */
[----:B------:R-:W2:Y:S01]  /*0490*/  LDCU.64 UR6, c[0x0][0x358] ;  /* 0x00006b00ff0677ac */ /* 0x000ea20008000a00 */
[----:B0-----:R-:W-:-:S05]  /*04a0*/  IMAD R2, R3, UR4, R0 ;  /* 0x0000000403027c24 */ /* 0x001fca000f8e0200 */
[----:B-1----:R-:W-:-:S13]  /*04b0*/  ISETP.GE.AND P0, PT, R2, UR5, PT ;  /* 0x0000000502007c0c */ /* 0x002fda000bf06270 */
[----:B--2---:R-:W-:Y:S05]  /*04c0*/  @P0 BRA `(.L_x_7) ;  /* 0x0000000000240947 */ /* 0x004fea0003800000 */
[----:B------:R-:W0:Y:S02]  /*04d0*/  LDCU.64 UR4, c[0x0][0x380] ;  /* 0x00007000ff0477ac */ /* 0x000e240008000a00 */
[----:B0-----:R-:W-:-:S04]  /*04e0*/  IADD3 R4, P0, PT, R2, UR4, RZ ;  /* 0x0000000402047c10 */ /* 0x001fc8000ff1e0ff */
[----:B------:R-:W-:-:S05]  /*04f0*/  LEA.HI.X.SX32 R5, R2, UR5, 0x1, P0 ;  /* 0x0000000502057c11 */ /* 0x000fca00080f0eff */
[----:B------:R-:W2:Y:S01]  /*0500*/  LDG.E.U8 R4, desc[UR6][R4.64] ;  /* 0x0000000604047981 */ /* 0x000ea2000c1e1100 */
[----:B------:R-:W0:Y:S01]  /*0510*/  S2UR UR5, SR_CgaCtaId ;  /* 0x00000000000579c3 */ /* 0x000e220000008800 */
[----:B------:R-:W-:Y:S02]  /*0520*/  UMOV UR4, 0x400 ;  /* 0x0000040000047882 */ /* 0x000fe40000000000 */
[----:B0-----:R-:W-:-:S06]  /*0530*/  ULEA UR4, UR5, UR4, 0x18 ;  /* 0x0000000405047291 */ /* 0x001fcc000f8ec0ff */
[----:B--2---:R-:W-:-:S05]  /*0540*/  LEA R2, R4, UR4, 0x2 ;  /* 0x0000000404027c11 */ /* 0x004fca000f8e10ff */
[----:B------:R0:W-:Y:S02]  /*0550*/  ATOMS.POPC.INC.32 RZ, [R2+URZ] ;  /* 0x0000000002ff7f8c */ /* 0x0001e4000d8000ff */
.L_x_7:
[----:B------:R-:W-:Y:S05]  /*0560*/  BSYNC.RECONVERGENT B0 ;  /* 0x0000000000007941 */ /* 0x000fea0003800200 */
.L_x_6:
[----:B------:R-:W-:Y:S06]  /*0570*/  BAR.SYNC.DEFER_BLOCKING 0x0 ;  /* 0x0000000000007b1d */ /* 0x000fec0000010000 */
[----:B------:R-:W-:Y:S05]  /*0580*/  @P1 EXIT ;  /* 0x000000000000194d */ /* 0x000fea0003800000 */
[----:B------:R-:W1:Y:S01]  /*0590*/  I2F.U32.RP R8, R3 ;  /* 0x0000000300087306 */ /* 0x000e620000209000 */
[----:B0-----:R-:W-:Y:S01]  /*05a0*/  IMAD.IADD R2, R0, 0x1, R3 ;  /* 0x0000000100027824 */ /* 0x001fe200078e0203 */
[----:B------:R-:W-:Y:S01]  /*05b0*/  ISETP.NE.U32.AND P2, PT, R3, RZ, PT ;  /* 0x000000ff0300720c */ /* 0x000fe20003f45070 */
[----:B------:R-:W-:Y:S03]  /*05c0*/  BSSY.RECONVERGENT B0, `(.L_x_8) ;  /* 0x000002e000007945 */ /* 0x000fe60003800200 */
[C---:B------:R-:W-:Y:S02]  /*05d0*/  ISETP.GE.U32.AND P0, PT, R2.reuse, 0x100, PT ;  /* 0x000001000200780c */ /* 0x040fe40003f06070 */
[----:B------:R-:W-:Y:S01]  /*05e0*/  VIMNMX.U32 R7, PT, PT, R2, 0x100, !PT ;  /* 0x0000010002077848 */ /* 0x000fe20007fe0000 */
[----:B-1----:R-:W0:Y:S02]  /*05f0*/  MUFU.RCP R8, R8 ;  /* 0x0000000800087308 */ /* 0x002e240000001000 */
[----:B0-----:R-:W-:-:S06]  /*0600*/  VIADD R4, R8, 0xffffffe ;  /* 0x0ffffffe08047836 */ /* 0x001fcc0000000000 */
[----:B------:R0:W1:Y:S02]  /*0610*/  F2I.FTZ.U32.TRUNC.NTZ R5, R4 ;  /* 0x0000000400057305 */ /* 0x000064000021f000 */
[----:B0-----:R-:W-:Y:S01]  /*0620*/  IMAD.MOV.U32 R4, RZ, RZ, RZ ;  /* 0x000000ffff047224 */ /* 0x001fe200078e00ff */
[----:B-1----:R-:W-:-:S05]  /*0630*/  IADD3 R6, PT, PT, RZ, -R5, RZ ;  /* 0x80000005ff067210 */ /* 0x002fca0007ffe0ff */
[----:B------:R-:W-:Y:S01]  /*0640*/  IMAD R9, R6, R3, RZ ;  /* 0x0000000306097224 */ /* 0x000fe200078e02ff */
[----:B------:R-:W-:-:S03]  /*0650*/  SEL R6, RZ, 0x1, P0 ;  /* 0x00000001ff067807 */ /* 0x000fc60000000000 */
[----:B------:R-:W-:Y:S01]  /*0660*/  IMAD.HI.U32 R5, R5, R9, R4 ;  /* 0x0000000905057227 */ /* 0x000fe200078e0004 */
[----:B------:R-:W-:-:S05]  /*0670*/  IADD3 R2, PT, PT, R7, -R2, -R6 ;  /* 0x8000000207027210 */ /* 0x000fca0007ffe806 */
[----:B------:R-:W-:-:S04]  /*0680*/  IMAD.HI.U32 R5, R5, R2, RZ ;  /* 0x0000000205057227 */ /* 0x000fc800078e00ff */
[----:B------:R-:W-:-:S04]  /*0690*/  IMAD.MOV R4, RZ, RZ, -R5 ;  /* 0x000000ffff047224 */ /* 0x000fc800078e0a05 */
[----:B------:R-:W-:-:S05]  /*06a0*/  IMAD R2, R3, R4, R2 ;  /* 0x0000000403027224 */ /* 0x000fca00078e0202 */
[----:B------:R-:W-:-:S13]  /*06b0*/  ISETP.GE.U32.AND P0, PT, R2, R3, PT ;  /* 0x000000030200720c */ /* 0x000fda0003f06070 */
[----:B------:R-:W-:Y:S01]  /*06c0*/  @P0 IMAD.IADD R2, R2, 0x1, -R3 ;  /* 0x0000000102020824 */ /* 0x000fe200078e0a03 */
[----:B------:R-:W-:-:S04]  /*06d0*/  @P0 IADD3 R5, PT, PT, R5, 0x1, RZ ;  /* 0x0000000105050810 */ /* 0x000fc80007ffe0ff */
[----:B------:R-:W-:-:S13]  /*06e0*/  ISETP.GE.U32.AND P1, PT, R2, R3, PT ;  /* 0x000000030200720c */ /* 0x000fda0003f26070 */
[----:B------:R-:W-:Y:S01]  /*06f0*/  @P1 VIADD R5, R5, 0x1 ;  /* 0x0000000105051836 */ /* 0x000fe20000000000 */
[----:B------:R-:W-:-:S05]  /*0700*/  @!P2 LOP3.LUT R5, RZ, R3, RZ, 0x33, !PT ;  /* 0x00000003ff05a212 */ /* 0x000fca00078e33ff */
[----:B------:R-:W-:-:S05]  /*0710*/  IMAD.IADD R8, R6, 0x1, R5 ;  /* 0x0000000106087824 */ /* 0x000fca00078e0205 */
[----:B------:R-:W-:-:S04]  /*0720*/  LOP3.LUT R2, R8, 0x3, RZ, 0xc0, !PT ;  /* 0x0000000308027812 */ /* 0x000fc800078ec0ff */
[----:B------:R-:W-:-:S13]  /*0730*/  ISETP.NE.AND P0, PT, R2, 0x3, PT ;  /* 0x000000030200780c */ /* 0x000fda0003f05270 */
[----:B------:R-:W-:Y:S05]  /*0740*/  @!P0 BRA `(.L_x_9) ;  /* 0x0000000000548947 */ /* 0x000fea0003800000 */
[----:B------:R-:W0:Y:S01]  /*0750*/  S2UR UR5, SR_CgaCtaId ;  /* 0x00000000000579c3 */ /* 0x000e220000008800 */
[----:B------:R-:W-:Y:S01]  /*0760*/  VIADD R2, R8, 0x1 ;  /* 0x0000000108027836 */ /* 0x000fe20000000000 */
[----:B------:R-:W-:-:S04]  /*0770*/  UMOV UR4, 0x400 ;  /* 0x0000040000047882 */ /* 0x000fc80000000000 */
[----:B------:R-:W-:Y:S02]  /*0780*/  LOP3.LUT R2, R2, 0x3, RZ, 0xc0, !PT ;  /* 0x0000000302027812 */ /* 0x000fe400078ec0ff */
[----:B------:R-:W1:Y:S02]  /*0790*/  LDC.64 R4, c[0x0][0x388] ;  /* 0x0000e200ff047b82 */ /* 0x000e640000000a00 */
[----:B------:R-:W-:Y:S01]  /*07a0*/  IADD3 R7, PT, PT, -R2, RZ, RZ ;  /* 0x000000ff02077210 */ /* 0x000fe20007ffe1ff */
[----:B0-----:R-:W-:-:S06]  /*07b0*/  ULEA UR4, UR5, UR4, 0x18 ;  /* 0x0000000405047291 */ /* 0x001fcc000f8ec0ff */
[C---:B------:R-:W-:Y:S01]  /*07c0*/  LEA R6, R0.reuse, UR4, 0x2 ;  /* 0x0000000400067c11 */ /* 0x040fe2000f8e10ff */
[----:B-1----:R-:W-:-:S04]  /*07d0*/  IMAD.WIDE.U32 R4, R0, 0x4, R4 ;  /* 0x0000000400047825 */ /* 0x002fc800078e0004 */
[----:B------:R-:W-:-:S07]  /*07e0*/  IMAD R0, R2, R3, R0 ;  /* 0x0000000302007224 */ /* 0x000fce00078e0200 */
.L_x_12:
[----:B------:R-:W0:Y:S01]  /*07f0*/  LDS R9, [R6] ;  /* 0x0000000006097984 */ /* 0x000e220000000800 */
[----:B------:R-:W-:Y:S01]  /*0800*/  VIADD R7, R7, 0x1 ;  /* 0x0000000107077836 */ /* 0x000fe20000000000 */
[----:B------:R-:W-:Y:S04]  /*0810*/  BSSY.RECONVERGENT B1, `(.L_x_10) ;  /* 0x0000005000017945 */ /* 0x000fe80003800200 */
[----:B------:R-:W-:Y:S02]  /*0820*/  ISETP.NE.AND P1, PT, R7, RZ, PT ;  /* 0x000000ff0700720c */ /* 0x000fe40003f25270 */
[----:B0-----:R-:W-:-:S13]  /*0830*/  ISETP.NE.AND P0, PT, R9, RZ, PT ;  /* 0x000000ff0900720c */ /* 0x001fda0003f05270 */
[----:B------:R-:W-:Y:S05]  /*0840*/  @!P0 BRA `(.L_x_11) ;  /* 0x0000000000048947 */ /* 0x000fea0003800000 */
[----:B------:R0:W-:Y:S02]  /*0850*/  REDG.E.ADD.STRONG.GPU desc[UR6][R4.64], R9 ;  /* 0x000000090400798e */ /* 0x0001e4000c12e106 */
.L_x_11:
[----:B------:R-:W-:Y:S05]  /*0860*/  BSYNC.RECONVERGENT B1 ;  /* 0x0000000000017941 */ /* 0x000fea0003800200 */
.L_x_10:
[C---:B------:R-:W-:Y:S02]  /*0870*/  IMAD R6, R3.reuse, 0x4, R6 ;  /* 0x0000000403067824 */ /* 0x040fe400078e0206 */
[----:B0-----:R-:W-:Y:S01]  /*0880*/  IMAD.WIDE.U32 R4, R3, 0x4, R4 ;  /* 0x0000000403047825 */ /* 0x001fe200078e0004 */
[----:B------:R-:W-:Y:S06]  /*0890*/  @P1 BRA `(.L_x_12) ;  /* 0xfffffffc00d41947 */ /* 0x000fec000383ffff */
.L_x_9:
[----:B------:R-:W-:Y:S05]  /*08a0*/  BSYNC.RECONVERGENT B0 ;  /* 0x0000000000007941 */ /* 0x000fea0003800200 */
.L_x_8:
[----:B------:R-:W-:-:S13]  /*08b0*/  ISETP.GE.U32.AND P0, PT, R8, 0x3, PT ;  /* 0x000000030800780c */ /* 0x000fda0003f06070 */
[----:B------:R-:W-:Y:S05]  /*08c0*/  @!P0 EXIT ;  /* 0x000000000000894d */ /* 0x000fea0003800000 */
[----:B------:R-:W0:Y:S01]  /*08d0*/  S2UR UR5, SR_CgaCtaId ;  /* 0x00000000000579c3 */ /* 0x000e220000008800 */
[----:B------:R-:W-:Y:S01]  /*08e0*/  UMOV UR4, 0x400 ;  /* 0x0000040000047882 */ /* 0x000fe20000000000 */
[C-C-:B------:R-:W-:Y:S01]  /*08f0*/  IMAD R2, R3.reuse, 0x2, R0.reuse ;  /* 0x0000000203027824 */ /* 0x140fe200078e0200 */
[----:B------:R-:W-:Y:S01]  /*0900*/  IADD3 R9, PT, PT, R0, R3, RZ ;  /* 0x0000000300097210 */ /* 0x000fe20007ffe0ff */
[----:B------:R-:W-:-:S04]  /*0910*/  IMAD R8, R3, 0x3, R0 ;  /* 0x0000000303087824 */ /* 0x000fc800078e0200 */
[----:B------:R-:W1:Y:S01]  /*0920*/  LDC.64 R4, c[0x0][0x388] ;  /* 0x0000e200ff047b82 */ /* 0x000e620000000a00 */
[----:B0-----:R-:W-:-:S06]  /*0930*/  ULEA UR4, UR5, UR4, 0x18 ;  /* 0x0000000405047291 */ /* 0x001fcc000f8ec0ff */
[----:B------:R-:W-:-:S07]  /*0940*/  LEA R10, R0, UR4, 0x2 ;  /* 0x00000004000a7c11 */ /* 0x000fce000f8e10ff */
.L_x_21:
[----:B0-----:R-:W0:Y:S01]  /*0950*/  LDS R13, [R10] ;  /* 0x000000000a0d7984 */ /* 0x001e220000000800 */
[C-C-:B----4-:R-:W-:Y:S01]  /*0960*/  IMAD R11, R3.reuse, 0xc, R10.reuse ;  /* 0x0000000c030b7824 */ /* 0x150fe200078e020a */
[----:B------:R-:W-:Y:S01]  /*0970*/  BSSY.RECONVERGENT B0, `(.L_x_13) ;  /* 0x000000d000007945 */ /* 0x000fe20003800200 */
[C-C-:B--23--:R-:W-:Y:S02]  /*0980*/  IMAD R6, R3.reuse, 0x4, R10.reuse ;  /* 0x0000000403067824 */ /* 0x14cfe400078e020a */
[----:B------:R-:W-:Y:S02]  /*0990*/  IMAD R7, R3, 0x8, R10 ;  /* 0x0000000803077824 */ /* 0x000fe400078e020a */
[----:B------:R-:W2:Y:S04]  /*09a0*/  LDS R11, [R11] ;  /* 0x000000000b0b7984 */ /* 0x000ea80000000800 */
[----:B------:R-:W3:Y:S04]  /*09b0*/  LDS R15, [R6] ;  /* 0x00000000060f7984 */ /* 0x000ee80000000800 */
[----:B------:R-:W4:Y:S01]  /*09c0*/  LDS R17, [R7] ;  /* 0x0000000007117984 */ /* 0x000f220000000800 */
[----:B0-----:R-:W-:-:S02]  /*09d0*/  ISETP.NE.AND P0, PT, R13, RZ, PT ;  /* 0x000000ff0d00720c */ /* 0x001fc40003f05270 */
[----:B--2---:R-:W-:Y:S02]  /*09e0*/  ISETP.NE.AND P3, PT, R11, RZ, PT ;  /* 0x000000ff0b00720c */ /* 0x004fe40003f65270 */
[----:B---3--:R-:W-:Y:S02]  /*09f0*/  ISETP.NE.AND P1, PT, R15, RZ, PT ;  /* 0x000000ff0f00720c */ /* 0x008fe40003f25270 */
[----:B----4-:R-:W-:-:S07]  /*0a00*/  ISETP.NE.AND P2, PT, R17, RZ, PT ;  /* 0x000000ff1100720c */ /* 0x010fce0003f45270 */
[----:B------:R-:W-:Y:S06]  /*0a10*/  @!P0 BRA `(.L_x_14) ;  /* 0x0000000000088947 */ /* 0x000fec0003800000 */
[----:B-1----:R-:W-:-:S05]  /*0a20*/  IMAD.WIDE.U32 R6, R0, 0x4, R4 ;  /* 0x0000000400067825 */ /* 0x002fca00078e0004 */
[----:B------:R0:W-:Y:S02]  /*0a30*/  REDG.E.ADD.STRONG.GPU desc[UR6][R6.64], R13 ;  /* 0x0000000d0600798e */ /* 0x0001e4000c12e106 */
.L_x_14:
[----:B------:R-:W-:Y:S05]  /*0a40*/  BSYNC.RECONVERGENT B0 ;  /* 0x0000000000007941 */ /* 0x000fea0003800200 */
.L_x_13:
[----:B------:R-:W-:Y:S04]  /*0a50*/  BSSY.RECONVERGENT B0, `(.L_x_15) ;  /* 0x0000004000007945 */ /* 0x000fe80003800200 */
[----:B------:R-:W-:Y:S05]  /*0a60*/  @!P1 BRA `(.L_x_16) ;  /* 0x0000000000089947 */ /* 0x000fea0003800000 */
[----:B01----:R-:W-:-:S05]  /*0a70*/  IMAD.WIDE.U32 R6, R9, 0x4, R4 ;  /* 0x0000000409067825 */ /* 0x003fca00078e0004 */
[----:B------:R2:W-:Y:S02]  /*0a80*/  REDG.E.ADD.STRONG.GPU desc[UR6][R6.64], R15 ;  /* 0x0000000f0600798e */ /* 0x0005e4000c12e106 */
.L_x_16:
[----:B------:R-:W-:Y:S05]  /*0a90*/  BSYNC.RECONVERGENT B0 ;  /* 0x0000000000007941 */ /* 0x000fea0003800200 */
.L_x_15:
[----:B------:R-:W-:Y:S04]  /*0aa0*/  BSSY.RECONVERGENT B0, `(.L_x_17) ;  /* 0x0000004000007945 */ /* 0x000fe80003800200 */
[----:B------:R-:W-:Y:S05]  /*0ab0*/  @!P2 BRA `(.L_x_18) ;  /* 0x000000000008a947 */ /* 0x000fea0003800000 */
[----:B012---:R-:W-:-:S05]  /*0ac0*/  IMAD.WIDE.U32 R6, R2, 0x4, R4 ;  /* 0x0000000402067825 */ /* 0x007fca00078e0004 */
[----:B------:R3:W-:Y:S02]  /*0ad0*/  REDG.E.ADD.STRONG.GPU desc[UR6][R6.64], R17 ;  /* 0x000000110600798e */ /* 0x0007e4000c12e106 */
.L_x_18:
[----:B------:R-:W-:Y:S05]  /*0ae0*/  BSYNC.RECONVERGENT B0 ;  /* 0x0000000000007941 */ /* 0x000fea0003800200 */
.L_x_17:
[----:B------:R-:W-:Y:S01]  /*0af0*/  BSSY.RECONVERGENT B0, `(.L_x_19) ;  /* 0x0000005000007945 */ /* 0x000fe20003800200 */
[----:B------:R-:W-:-:S03]  /*0b00*/  IADD3 R0, PT, PT, R3, R0, R3 ;  /* 0x0000000003007210 */ /* 0x000fc60007ffe003 */
[----:B------:R-:W-:Y:S05]  /*0b10*/  @!P3 BRA `(.L_x_20) ;  /* 0x000000000008b947 */ /* 0x000fea0003800000 */
[----:B0123--:R-:W-:-:S05]  /*0b20*/  IMAD.WIDE.U32 R6, R8, 0x4, R4 ;  /* 0x0000000408067825 */ /* 0x00ffca00078e0004 */
[----:B------:R4:W-:Y:S02]  /*0b30*/  REDG.E.ADD.STRONG.GPU desc[UR6][R6.64], R11 ;  /* 0x0000000b0600798e */ /* 0x0009e4000c12e106 */
.L_x_20:
[----:B------:R-:W-:Y:S05]  /*0b40*/  BSYNC.RECONVERGENT B0 ;  /* 0x0000000000007941 */ /* 0x000fea0003800200 */
.L_x_19:
[C---:B------:R-:W-:Y:S01]  /*0b50*/  IADD3 R0, PT, PT, R3.reuse, R0, R3 ;  /* 0x0000000003007210 */ /* 0x040fe20007ffe003 */
[C---:B------:R-:W-:Y:S01]  /*0b60*/  IMAD R2, R3.reuse, 0x4, R2 ;  /* 0x0000000403027824 */ /* 0x040fe200078e0202 */
[C---:B------:R-:W-:Y:S01]  /*0b70*/  LEA R8, R3.reuse, R8, 0x2 ;  /* 0x0000000803087211 */ /* 0x040fe200078e10ff */
[C---:B------:R-:W-:Y:S01]  /*0b80*/  IMAD R9, R3.reuse, 0x4, R9 ;  /* 0x0000000403097824 */ /* 0x040fe200078e0209 */
[----:B------:R-:W-:Y:S01]  /*0b90*/  ISETP.GE.U32.AND P0, PT, R0, 0x100, PT ;  /* 0x000001000000780c */ /* 0x000fe20003f06070 */
[----:B------:R-:W-:-:S12]  /*0ba0*/  IMAD R10, R3, 0x10, R10 ;  /* 0x00000010030a7824 */ /* 0x000fd800078e020a */
[----:B------:R-:W-:Y:S05]  /*0bb0*/  @!P0 BRA `(.L_x_21) ;  /* 0xfffffffc00648947 */ /* 0x000fea000383ffff */
[----:B------:R-:W-:Y:S05]  /*0bc0*/  EXIT ;  /* 0x000000000000794d */ /* 0x000fea0003800000 */
.L_x_22:
[----:B------:R-:W-:-:S00]  /*0bd0*/  BRA `(.L_x_22) ;  /* 0xfffffffc00fc7947 */ /* 0x000fc0000383ffff */
[----:B------:R-:W-:-:S00]  /*0be0*/  NOP ;  /* 0x0000000000007918 */ /* 0x000fc00000000000 */
        /* <DEDUP_REMOVED lines=9> */
.L_x_24:


//--------------------- .text._Z14histogramNaivePKhPji --------------------------
	.section	.text._Z14histogramNaivePKhPji,"ax",@progbits
	.align	128
        .global         _Z14histogramNaivePKhPji
        .type           _Z14histogramNaivePKhPji,@function
        .size           _Z14histogramNaivePKhPji,(.L_x_25 - _Z14histogramNaivePKhPji)
        .other          _Z14histogramNaivePKhPji,@"STO_CUDA_ENTRY STV_DEFAULT"
_Z14histogramNaivePKhPji:
.text._Z14histogramNaivePKhPji:
[----:B------:R-:W-:Y:S01]  /*0000*/  LDC R1, c[0x0][0x37c] ;  /* 0x0000df00ff017b82 */ /* 0x000fe20000000800 */
[----:B------:R-:W0:Y:S07]  /*0010*/  S2R R3, SR_TID.X ;  /* 0x0000000000037919 */ /* 0x000e2e0000002100 */
[----:B------:R-:W0:Y:S01]  /*0020*/  S2UR UR4, SR_CTAID.X ;  /* 0x00000000000479c3 */ /* 0x000e220000002500 */
[----:B------:R-:W1:Y:S07]  /*0030*/  LDCU UR5, c[0x0][0x390] ;  /* 0x00007200ff0577ac */ /* 0x000e6e0008000800 */
[----:B------:R-:W0:Y:S02]  /*0040*/  LDC R0, c[0x0][0x360] ;  /* 0x0000d800ff007b82 */ /* 0x000e240000000800 */
[----:B0-----:R-:W-:-:S05]  /*0050*/  IMAD R0, R0, UR4, R3 ;  /* 0x0000000400007c24 */ /* 0x001fca000f8e0203 */
[----:B-1----:R-:W-:-:S13]  /*0060*/  ISETP.GE.AND P0, PT, R0, UR5, PT ;  /* 0x0000000500007c0c */ /* 0x002fda000bf06270 */
[----:B------:R-:W-:Y:S05]  /*0070*/  @P0 EXIT ;  /* 0x000000000000094d */ /* 0x000fea0003800000 */
[----:B------:R-:W0:Y:S01]  /*0080*/  LDCU.64 UR6, c[0x0][0x380] ;  /* 0x00007000ff0677ac */ /* 0x000e220008000a00 */
[----:B------:R-:W1:Y:S01]  /*0090*/  LDC.64 R2, c[0x0][0x388] ;  /* 0x0000e200ff027b82 */ /* 0x000e620000000a00 */
[----:B------:R-:W2:Y:S01]  /*00a0*/  LDCU.64 UR4, c[0x0][0x358] ;  /* 0x00006b00ff0477ac */ /* 0x000ea20008000a00 */
[----:B0-----:R-:W-:-:S04]  /*00b0*/  IADD3 R4, P0, PT, R0, UR6, RZ ;  /* 0x0000000600047c10 */ /* 0x001fc8000ff1e0ff */
[----:B------:R-:W-:-:S06]  /*00c0*/  LEA.HI.X.SX32 R5, R0, UR7, 0x1, P0 ;  /* 0x0000000700057c11 */ /* 0x000fcc00080f0eff */
[----:B--2---:R-:W1:Y:S01]  /*00d0*/  LDG.E.U8 R5, desc[UR4][R4.64] ;  /* 0x0000000404057981 */ /* 0x004e62000c1e1100 */
[----:B------:R-:W-:Y:S02]  /*00e0*/  HFMA2 R7, -RZ, RZ, 0, 5.9604644775390625e-08 ;  /* 0x00000001ff077431 */ /* 0x000fe400000001ff */
[----:B-1----:R-:W-:-:S05]  /*00f0*/  IMAD.WIDE.U32 R2, R5, 0x4, R2 ;  /* 0x0000000405027825 */ /* 0x002fca00078e0002 */
[----:B------:R-:W-:Y:S01]  /*0100*/  REDG.E.ADD.STRONG.GPU desc[UR4][R2.64], R7 ;  /* 0x000000070200798e */ /* 0x000fe2000c12e104 */
[----:B------:R-:W-:Y:S05]  /*0110*/  EXIT ;  /* 0x000000000000794d */ /* 0x000fea0003800000 */
.L_x_23:
        /* <DEDUP_REMOVED lines=14> */
.L_x_25:


//--------------------- .nv.shared._Z18histogramOptimizedPKhPji --------------------------
	.section	.nv.shared._Z18histogramOptimizedPKhPji,"aw",@nobits
	.sectionflags	@""
	.align	4
.nv.shared._Z18histogramOptimizedPKhPji:
	.zero		2048


//--------------------- .nv.shared.reserved.0     --------------------------
	.section	.nv.shared.reserved.0,"aw",@nobits
	.weak		__nv_reservedSMEM_offset_0_alias
	.size		__nv_reservedSMEM_offset_0_alias, 0, 64
	.other		__nv_reservedSMEM_offset_0_alias,@"STO_CUDA_RESERVED_SHARED STV_DEFAULT"
__nv_reservedSMEM_offset_0_alias:
	.zero		0
	.zero		64


//--------------------- .nv.constant0._Z18histogramOptimizedPKhPji --------------------------
	.section	.nv.constant0._Z18histogramOptimizedPKhPji,"a",@progbits
	.sectionflags	@""
	.align	4
.nv.constant0._Z18histogramOptimizedPKhPji:
	.zero		916


//--------------------- .nv.constant0._Z14histogramNaivePKhPji --------------------------
	.section	.nv.constant0._Z14histogramNaivePKhPji,"a",@progbits
	.sectionflags	@""
	.align	4
.nv.constant0._Z14histogramNaivePKhPji:
	.zero		916


//--------------------- SYMBOLS --------------------------

	.type		.nv.reservedSmem.offset0,@object
	.size		.nv.reservedSmem.offset0,0x4
	.type		.nv.reservedSmem.cap,@object
	.size		.nv.reservedSmem.cap,0x4
